//
// Generated by NVIDIA NVVM Compiler
//
// Compiler Build ID: CL-36424714
// Cuda compilation tools, release 13.0, V13.0.88
// Based on NVVM 20.0.0
//

.version 9.0
.target sm_100
.address_size 64

	// .globl	_Z3addPfS_S_ii
.extern .func  (.param .b32 func_retval0) vprintf
(
	.param .b64 vprintf_param_0,
	.param .b64 vprintf_param_1
)
;
.global .align 1 .b8 $str[40] = {84, 104, 114, 101, 97, 100, 32, 40, 37, 100, 44, 37, 100, 41, 32, 45, 62, 32, 105, 100, 120, 32, 37, 100, 58, 32, 67, 91, 37, 100, 93, 32, 61, 32, 37, 46, 48, 102, 10};

.visible .entry _Z3addPfS_S_ii(
	.param .u64 .ptr .align 1 _Z3addPfS_S_ii_param_0,
	.param .u64 .ptr .align 1 _Z3addPfS_S_ii_param_1,
	.param .u64 .ptr .align 1 _Z3addPfS_S_ii_param_2,
	.param .u32 _Z3addPfS_S_ii_param_3,
	.param .u32 _Z3addPfS_S_ii_param_4
)
{
	.local .align 8 .b8 	__local_depot0[24];
	.reg .b64 	%SP;
	.reg .b64 	%SPL;
	.reg .pred 	%p<4>;
	.reg .b32 	%r<9>;
	.reg .b32 	%f<4>;
	.reg .b64 	%rd<15>;
	.reg .b64 	%fd<2>;

	mov.u64 	%SPL, __local_depot0;
	cvta.local.u64 	%SP, %SPL;
	ld.param.u64 	%rd1, [_Z3addPfS_S_ii_param_0];
	ld.param.u64 	%rd2, [_Z3addPfS_S_ii_param_1];
	ld.param.u64 	%rd3, [_Z3addPfS_S_ii_param_2];
	ld.param.u32 	%r4, [_Z3addPfS_S_ii_param_3];
	ld.param.u32 	%r5, [_Z3addPfS_S_ii_param_4];
	mov.u32 	%r1, %tid.x;
	mov.u32 	%r2, %tid.y;
	mul.lo.s32 	%r3, %r4, %r2;
	setp.ge.s32 	%p1, %r1, %r4;
	setp.ge.s32 	%p2, %r2, %r5;
	or.pred  	%p3, %p1, %p2;
	@%p3 bra 	$L__BB0_2;
	add.s32 	%r6, %r3, %r1;
	add.u64 	%rd4, %SP, 0;
	add.u64 	%rd5, %SPL, 0;
	cvta.to.global.u64 	%rd6, %rd1;
	cvta.to.global.u64 	%rd7, %rd2;
	cvta.to.global.u64 	%rd8, %rd3;
	mul.wide.s32 	%rd9, %r6, 4;
	add.s64 	%rd10, %rd6, %rd9;
	ld.global.f32 	%f1, [%rd10];
	add.s64 	%rd11, %rd7, %rd9;
	ld.global.f32 	%f2, [%rd11];
	add.f32 	%f3, %f1, %f2;
	add.s64 	%rd12, %rd8, %rd9;
	st.global.f32 	[%rd12], %f3;
	cvt.f64.f32 	%fd1, %f3;
	st.local.v2.u32 	[%rd5], {%r1, %r2};
	st.local.v2.u32 	[%rd5+8], {%r6, %r6};
	st.local.f64 	[%rd5+16], %fd1;
	mov.u64 	%rd13, $str;
	cvta.global.u64 	%rd14, %rd13;
	{ // callseq 0, 0
	.param .b64 param0;
	st.param.b64 	[param0], %rd14;
	.param .b64 param1;
	st.param.b64 	[param1], %rd4;
	.param .b32 retval0;
	call.uni (retval0), 
	vprintf, 
	(
	param0, 
	param1
	);
	ld.param.b32 	%r7, [retval0];
	} // callseq 0
$L__BB0_2:
	ret;

}


// ===== COMPILED SASS (sm_100) =====

	.target	sm_100

	.elftype	@"ET_EXEC"


//--------------------- .note.nv.tkinfo           --------------------------
	.section	.note.nv.tkinfo,"",@"SHT_NOTE"
	.sectionflags	@"SHF_NOTE_NV_TKINFO"
	.tkinfo
        /*0018*/ 	.word	0x00000002
        /*0030*/ 	.string	""
        /*0030*/ 	.string	"ptxas"
        /*0030*/ 	.string	"Cuda compilation tools, release 13.0, V13.0.88"
        /*0030*/ 	.string	"Build cuda_13.0.r13.0/compiler.36424714_0"
        /*0030*/ 	.string	"-arch sm_100 -m 64 "



//--------------------- .note.nv.cuinfo           --------------------------
	.section	.note.nv.cuinfo,"",@"SHT_NOTE"
	.sectionflags	@"SHF_NOTE_NV_CUINFO"
        /*0018*/ 	.short	0x0002
        /*001a*/ 	.short	0x0064
        /*001c*/ 	.short	0x0082
	.zero		2


//--------------------- .nv.info                  --------------------------
	.section	.nv.info,"",@"SHT_CUDA_INFO"
	.align	4


	//----- nvinfo : EIATTR_REGCOUNT
	.align		4
        /*0000*/ 	.byte	0x04, 0x2f
        /*0002*/ 	.short	(.L_2 - .L_1)
	.align		4
.L_1:
        /*0004*/ 	.word	index@(_Z3addPfS_S_ii)
        /*0008*/ 	.word	0x00000018


	//----- nvinfo : EIATTR_FRAME_SIZE
	.align		4
.L_2:
        /*000c*/ 	.byte	0x04, 0x11
        /*000e*/ 	.short	(.L_4 - .L_3)
	.align		4
.L_3:
        /*0010*/ 	.word	index@(_Z3addPfS_S_ii)
        /*0014*/ 	.word	0x00000018


	//----- nvinfo : EIATTR_MIN_STACK_SIZE
	.align		4
.L_4:
        /*0018*/ 	.byte	0x04, 0x12
        /*001a*/ 	.short	(.L_6 - .L_5)
	.align		4
.L_5:
        /*001c*/ 	.word	index@(_Z3addPfS_S_ii)
        /*0020*/ 	.word	0x00000018
.L_6:


//--------------------- .nv.compat                --------------------------
	.section	.nv.compat,"",@"SHT_CUDA_COMPAT_INFO"
	.align	4
        /*0000*/ 	.byte	0x02, 0x09, 0x00, 0x00, 0x02, 0x02, 0x01, 0x00, 0x02, 0x05, 0x05, 0x00, 0x03, 0x07, 0x01, 0x01
        /*0010*/ 	.byte	0x02, 0x03, 0x00, 0x00, 0x02, 0x06, 0x01, 0x00, 0x04, 0x0b, 0x08, 0x00, 0x09, 0x00, 0x00, 0x00
        /*0020*/ 	.byte	0x00, 0x00, 0x00, 0x00


//--------------------- .nv.info._Z3addPfS_S_ii   --------------------------
	.section	.nv.info._Z3addPfS_S_ii,"",@"SHT_CUDA_INFO"
	.sectionflags	@""
	.align	4


	//----- nvinfo : EIATTR_CUDA_API_VERSION
	.align		4
        /*0000*/ 	.byte	0x04, 0x37
        /*0002*/ 	.short	(.L_8 - .L_7)
.L_7:
        /*0004*/ 	.word	0x00000082


	//----- nvinfo : EIATTR_KPARAM_INFO
	.align		4
.L_8:
        /*0008*/ 	.byte	0x04, 0x17
        /*000a*/ 	.short	(.L_10 - .L_9)
.L_9:
        /*000c*/ 	.word	0x00000000
        /*0010*/ 	.short	0x0004
        /*0012*/ 	.short	0x001c
        /*0014*/ 	.byte	0x00, 0xf0, 0x11, 0x00


	//----- nvinfo : EIATTR_KPARAM_INFO
	.align		4
.L_10:
        /*0018*/ 	.byte	0x04, 0x17
        /*001a*/ 	.short	(.L_12 - .L_11)
.L_11:
        /*001c*/ 	.word	0x00000000
        /*0020*/ 	.short	0x0003
        /*0022*/ 	.short	0x0018
        /*0024*/ 	.byte	0x00, 0xf0, 0x11, 0x00


	//----- nvinfo : EIATTR_KPARAM_INFO
	.align		4
.L_12:
        /*0028*/ 	.byte	0x04, 0x17
        /*002a*/ 	.short	(.L_14 - .L_13)
.L_13:
        /*002c*/ 	.word	0x00000000
        /*0030*/ 	.short	0x0002
        /*0032*/ 	.short	0x0010
        /*0034*/ 	.byte	0x00, 0xf5, 0x21, 0x00


	//----- nvinfo : EIATTR_KPARAM_INFO
	.align		4
.L_14:
        /*0038*/ 	.byte	0x04, 0x17
        /*003a*/ 	.short	(.L_16 - .L_15)
.L_15:
        /*003c*/ 	.word	0x00000000
        /*0040*/ 	.short	0x0001
        /*0042*/ 	.short	0x0008
        /*0044*/ 	.byte	0x00, 0xf5, 0x21, 0x00


	//----- nvinfo : EIATTR_KPARAM_INFO
	.align		4
.L_16:
        /*0048*/ 	.byte	0x04, 0x17
        /*004a*/ 	.short	(.L_18 - .L_17)
.L_17:
        /*004c*/ 	.word	0x00000000
        /*0050*/ 	.short	0x0000
        /*0052*/ 	.short	0x0000
        /*0054*/ 	.byte	0x00, 0xf5, 0x21, 0x00


	//----- nvinfo : EIATTR_SPARSE_MMA_MASK
	.align		4
.L_18:
        /*0058*/ 	.byte	0x03, 0x50
        /*005a*/ 	.short	0x0000


	//----- nvinfo : EIATTR_MAXREG_COUNT
	.align		4
        /*005c*/ 	.byte	0x03, 0x1b
        /*005e*/ 	.short	0x00ff


	//----- nvinfo : EIATTR_EXTERNS
	.align		4
        /*0060*/ 	.byte	0x04, 0x0f
        /*0062*/ 	.short	(.L_20 - .L_19)


	//   ....[0]....
	.align		4
.L_19:
        /*0064*/ 	.word	index@(vprintf)


	//----- nvinfo : EIATTR_MERCURY_ISA_VERSION
	.align		4
.L_20:
        /*0068*/ 	.byte	0x03, 0x5f
        /*006a*/ 	.short	0x0101


	//----- nvinfo : EIATTR_VRC_CTA_INIT_COUNT
	.align		4
        /*006c*/ 	.byte	0x02, 0x4a
	.zero		1
	.zero		1


	//----- nvinfo : EIATTR_SYSCALL_OFFSETS
	.align		4
        /*0070*/ 	.byte	0x04, 0x46
        /*0072*/ 	.short	(.L_22 - .L_21)


	//   ....[0]....
.L_21:
        /*0074*/ 	.word	0x00000230


	//----- nvinfo : EIATTR_EXIT_INSTR_OFFSETS
	.align		4
.L_22:
        /*0078*/ 	.byte	0x04, 0x1c
        /*007a*/ 	.short	(.L_24 - .L_23)


	//   ....[0]....
.L_23:
        /*007c*/ 	.word	0x000000b0


	//   ....[1]....
        /*0080*/ 	.word	0x00000240


	//----- nvinfo : EIATTR_CRS_STACK_SIZE
	.align		4
.L_24:
        /*0084*/ 	.byte	0x04, 0x1e
        /*0086*/ 	.short	(.L_26 - .L_25)
.L_25:
        /*0088*/ 	.word	0x00000000


	//----- nvinfo : EIATTR_CBANK_PARAM_SIZE
	.align		4
.L_26:
        /*008c*/ 	.byte	0x03, 0x19
        /*008e*/ 	.short	0x0020


	//----- nvinfo : EIATTR_PARAM_CBANK
	.align		4
        /*0090*/ 	.byte	0x04, 0x0a
        /*0092*/ 	.short	(.L_28 - .L_27)
	.align		4
.L_27:
        /*0094*/ 	.word	index@(.nv.constant0._Z3addPfS_S_ii)
        /*0098*/ 	.short	0x0380
        /*009a*/ 	.short	0x0020


	//----- nvinfo : EIATTR_SW_WAR
	.align		4
.L_28:
        /*009c*/ 	.byte	0x04, 0x36
        /*009e*/ 	.short	(.L_30 - .L_29)
.L_29:
        /*00a0*/ 	.word	0x00000008
.L_30:


//--------------------- .nv.callgraph             --------------------------
	.section	.nv.callgraph,"",@"SHT_CUDA_CALLGRAPH"
	.align	4
	.sectionentsize	8
	.align		4
        /*0000*/ 	.word	0x00000000
	.align		4
        /*0004*/ 	.word	0xffffffff
	.align		4
        /*0008*/ 	.word	index@(_Z3addPfS_S_ii)
	.align		4
        /*000c*/ 	.word	index@(vprintf)
	.align		4
        /*0010*/ 	.word	0x00000000
	.align		4
        /*0014*/ 	.word	0xfffffffe
	.align		4
        /*0018*/ 	.word	0x00000000
	.align		4
        /*001c*/ 	.word	0xfffffffd
	.align		4
        /*0020*/ 	.word	0x00000000
	.align		4
        /*0024*/ 	.word	0xfffffffc


//--------------------- .nv.constant4             --------------------------
	.section	.nv.constant4,"a",@progbits
	.align	8
	.align		8
.nv.constant4:
        /*0000*/ 	.dword	vprintf
	.align		8
        /*0008*/ 	.dword	$str


//--------------------- .text._Z3addPfS_S_ii      --------------------------
	.section	.text._Z3addPfS_S_ii,"ax",@progbits
	.align	128
        .global         _Z3addPfS_S_ii
        .type           _Z3addPfS_S_ii,@function
        .size           _Z3addPfS_S_ii,(.L_x_2 - _Z3addPfS_S_ii)
        .other          _Z3addPfS_S_ii,@"STO_CUDA_ENTRY STV_DEFAULT"
_Z3addPfS_S_ii:
.text._Z3addPfS_S_ii:
[----:B------:R-:W0:Y:S01]  /*0000*/  LDC R1, c[0x0][0x37c] ;  /* 0x0000df00ff017b82 */ /* 0x000e220000000800 */
[----:B------:R-:W1:Y:S01]  /*0010*/  S2R R15, SR_TID.Y ;  /* 0x00000000000f7919 */ /* 0x000e620000002200 */
[----:B------:R-:W1:Y:S01]  /*0020*/  LDCU.64 UR6, c[0x0][0x398] ;  /* 0x00007300ff0677ac */ /* 0x000e620008000a00 */
[----:B0-----:R-:W-:Y:S01]  /*0030*/  IADD3 R1, PT, PT, R1, -0x18, RZ ;  /* 0xffffffe801017810 */ /* 0x001fe20007ffe0ff */
[----:B------:R-:W0:Y:S01]  /*0040*/  S2R R14, SR_TID.X ;  /* 0x00000000000e7919 */ /* 0x000e220000002100 */
[----:B------:R-:W2:Y:S01]  /*0050*/  LDCU UR4, c[0x0][0x2f8] ;  /* 0x00005f00ff0477ac */ /* 0x000ea20008000800 */
[----:B------:R-:W3:Y:S01]  /*0060*/  LDCU UR5, c[0x0][0x2fc] ;  /* 0x00005f80ff0577ac */ /* 0x000ee20008000800 */
[----:B--2---:R-:W-:-:S04]  /*0070*/  IADD3 R6, P1, PT, R1, UR4, RZ ;  /* 0x0000000401067c10 */ /* 0x004fc8000ff3e0ff */
[----:B---3--:R-:W-:Y:S02]  /*0080*/  IADD3.X R7, PT, PT, RZ, UR5, RZ, P1, !PT ;  /* 0x00000005ff077c10 */ /* 0x008fe40008ffe4ff */
[----:B-1----:R-:W-:-:S04]  /*0090*/  ISETP.GE.AND P0, PT, R15, UR7, PT ;  /* 0x000000070f007c0c */ /* 0x002fc8000bf06270 */
[----:B0-----:R-:W-:-:S13]  /*00a0*/  ISETP.GE.OR P0, PT, R14, UR6, P0 ;  /* 0x000000060e007c0c */ /* 0x001fda0008706670 */
[----:B------:R-:W-:Y:S05]  /*00b0*/  @P0 EXIT ;  /* 0x000000000000094d */ /* 0x000fea0003800000 */
[----:B------:R-:W0:Y:S01]  /*00c0*/  LDC.64 R16, c[0x0][0x388] ;  /* 0x0000e200ff107b82 */ /* 0x000e220000000a00 */
[----:B------:R-:W1:Y:S01]  /*00d0*/  LDCU.64 UR4, c[0x0][0x358] ;  /* 0x00006b00ff0477ac */ /* 0x000e620008000a00 */
[----:B------:R-:W-:-:S06]  /*00e0*/  IMAD R2, R15, UR6, R14 ;  /* 0x000000060f027c24 */ /* 0x000fcc000f8e020e */
[----:B------:R-:W2:Y:S08]  /*00f0*/  LDC.64 R4, c[0x0][0x380] ;  /* 0x0000e000ff047b82 */ /* 0x000eb00000000a00 */
[----:B------:R-:W3:Y:S01]  /*0100*/  LDC.64 R8, c[0x0][0x390] ;  /* 0x0000e400ff087b82 */ /* 0x000ee20000000a00 */
[----:B------:R-:W-:Y:S01]  /*0110*/  MOV R12, 0x0 ;  /* 0x00000000000c7802 */ /* 0x000fe20000000f00 */
[----:B------:R4:W-:Y:S01]  /*0120*/  STL.64 [R1], R14 ;  /* 0x0000000e01007387 */ /* 0x0009e20000100a00 */
[----:B------:R-:W5:Y:S01]  /*0130*/  LDCU.64 UR6, c[0x4][0x8] ;  /* 0x01000100ff0677ac */ /* 0x000f620008000a00 */
[----:B0-----:R-:W-:-:S06]  /*0140*/  IMAD.WIDE R16, R2, 0x4, R16 ;  /* 0x0000000402107825 */ /* 0x001fcc00078e0210 */
[----:B-1----:R-:W4:Y:S01]  /*0150*/  LDG.E R17, desc[UR4][R16.64] ;  /* 0x0000000410117981 */ /* 0x002f22000c1e1900 */
[----:B--2---:R-:W-:-:S05]  /*0160*/  IMAD.WIDE R4, R2, 0x4, R4 ;  /* 0x0000000402047825 */ /* 0x004fca00078e0204 */
[----:B------:R5:W4:Y:S01]  /*0170*/  LDG.E R0, desc[UR4][R4.64] ;  /* 0x0000000404007981 */ /* 0x000b22000c1e1900 */
[----:B------:R-:W-:Y:S02]  /*0180*/  IMAD.MOV.U32 R3, RZ, RZ, R2 ;  /* 0x000000ffff037224 */ /* 0x000fe400078e0002 */
[----:B---3--:R-:W-:Y:S01]  /*0190*/  IMAD.WIDE R8, R2, 0x4, R8 ;  /* 0x0000000402087825 */ /* 0x008fe200078e0208 */
[----:B------:R-:W0:Y:S02]  /*01a0*/  LDC.64 R12, c[0x4][R12] ;  /* 0x010000000c0c7b82 */ /* 0x000e240000000a00 */
[----:B------:R1:W-:Y:S01]  /*01b0*/  STL.64 [R1+0x8], R2 ;  /* 0x0000080201007387 */ /* 0x0003e20000100a00 */
[----:B-----5:R-:W-:Y:S01]  /*01c0*/  MOV R4, UR6 ;  /* 0x0000000600047c02 */ /* 0x020fe20008000f00 */
[----:B------:R-:W-:Y:S02]  /*01d0*/  IMAD.U32 R5, RZ, RZ, UR7 ;  /* 0x00000007ff057e24 */ /* 0x000fe4000f8e00ff */
[----:B----4-:R-:W-:-:S04]  /*01e0*/  FADD R0, R0, R17 ;  /* 0x0000001100007221 */ /* 0x010fc80000000000 */
[----:B------:R-:W2:Y:S01]  /*01f0*/  F2F.F64.F32 R10, R0 ;  /* 0x00000000000a7310 */ /* 0x000ea20000201800 */
[----:B------:R1:W-:Y:S04]  /*0200*/  STG.E desc[UR4][R8.64], R0 ;  /* 0x0000000008007986 */ /* 0x0003e8000c101904 */
[----:B0-2---:R1:W-:Y:S02]  /*0210*/  STL.64 [R1+0x10], R10 ;  /* 0x0000100a01007387 */ /* 0x0053e40000100a00 */
[----:B------:R-:W-:-:S07]  /*0220*/  LEPC R20, `(.L_x_0) ;  /* 0x000000001014794e */ /* 0x000fce0000000000 */
[----:B-1----:R-:W-:Y:S05]  /*0230*/  CALL.ABS.NOINC R12 ;  /* 0x000000000c007343 */ /* 0x002fea0003c00000 */
.L_x_0:
[----:B------:R-:W-:Y:S05]  /*0240*/  EXIT ;  /* 0x000000000000794d */ /* 0x000fea0003800000 */
.L_x_1:
[----:B------:R-:W-:-:S00]  /*0250*/  BRA `(.L_x_1) ;  /* 0xfffffffc00fc7947 */ /* 0x000fc0000383ffff */
[----:B------:R-:W-:-:S00]  /*0260*/  NOP ;  /* 0x0000000000007918 */ /* 0x000fc00000000000 */
        /* <DEDUP_REMOVED lines=9> */
.L_x_2:


//--------------------- .nv.global.init           --------------------------
	.section	.nv.global.init,"aw",@progbits
.nv.global.init:
	.type		$str,@object
	.size		$str,(.L_0 - $str)
$str:
        /*0000*/ 	.byte	0x54, 0x68, 0x72, 0x65, 0x61, 0x64, 0x20, 0x28, 0x25, 0x64, 0x2c, 0x25, 0x64, 0x29, 0x20, 0x2d
        /*0010*/ 	.byte	0x3e, 0x20, 0x69, 0x64, 0x78, 0x20, 0x25, 0x64, 0x3a, 0x20, 0x43, 0x5b, 0x25, 0x64, 0x5d, 0x20
        /*0020*/ 	.byte	0x3d, 0x20, 0x25, 0x2e, 0x30, 0x66, 0x0a, 0x00
.L_0:


//--------------------- .nv.shared.reserved.0     --------------------------
	.section	.nv.shared.reserved.0,"aw",@nobits
	.weak		__nv_reservedSMEM_offset_0_alias
	.size		__nv_reservedSMEM_offset_0_alias, 0, 64
	.other		__nv_reservedSMEM_offset_0_alias,@"STO_CUDA_RESERVED_SHARED STV_DEFAULT"
__nv_reservedSMEM_offset_0_alias:
	.zero		0
	.zero		64


//--------------------- .nv.constant0._Z3addPfS_S_ii --------------------------
	.section	.nv.constant0._Z3addPfS_S_ii,"a",@progbits
	.sectionflags	@""
	.align	4
.nv.constant0._Z3addPfS_S_ii:
	.zero		928


//--------------------- SYMBOLS --------------------------

	.type		.nv.reservedSmem.offset0,@object
	.size		.nv.reservedSmem.offset0,0x4
	.type		vprintf,@function
